//
// Generated by NVIDIA NVVM Compiler
//
// Compiler Build ID: CL-36424714
// Cuda compilation tools, release 13.0, V13.0.88
// Based on NVVM 20.0.0
//

.version 9.0
.target sm_100
.address_size 64

	// .globl	_Z26colorToGrayscaleConversionPhS_ii

.visible .entry _Z26colorToGrayscaleConversionPhS_ii(
	.param .u64 .ptr .align 1 _Z26colorToGrayscaleConversionPhS_ii_param_0,
	.param .u64 .ptr .align 1 _Z26colorToGrayscaleConversionPhS_ii_param_1,
	.param .u32 _Z26colorToGrayscaleConversionPhS_ii_param_2,
	.param .u32 _Z26colorToGrayscaleConversionPhS_ii_param_3
)
{
	.reg .pred 	%p<4>;
	.reg .b16 	%rs<4>;
	.reg .b32 	%r<16>;
	.reg .b32 	%f<7>;
	.reg .b64 	%rd<9>;

	ld.param.u64 	%rd1, [_Z26colorToGrayscaleConversionPhS_ii_param_0];
	ld.param.u64 	%rd2, [_Z26colorToGrayscaleConversionPhS_ii_param_1];
	ld.param.u32 	%r3, [_Z26colorToGrayscaleConversionPhS_ii_param_2];
	ld.param.u32 	%r4, [_Z26colorToGrayscaleConversionPhS_ii_param_3];
	mov.u32 	%r6, %ctaid.x;
	mov.u32 	%r7, %ntid.x;
	mov.u32 	%r8, %tid.x;
	mad.lo.s32 	%r1, %r6, %r7, %r8;
	mov.u32 	%r9, %ctaid.y;
	mov.u32 	%r10, %ntid.y;
	mov.u32 	%r11, %tid.y;
	mad.lo.s32 	%r12, %r9, %r10, %r11;
	setp.ge.s32 	%p1, %r1, %r3;
	setp.ge.s32 	%p2, %r12, %r4;
	or.pred  	%p3, %p1, %p2;
	@%p3 bra 	$L__BB0_2;
	cvta.to.global.u64 	%rd3, %rd1;
	cvta.to.global.u64 	%rd4, %rd2;
	mad.lo.s32 	%r13, %r3, %r12, %r1;
	mul.lo.s32 	%r14, %r13, 3;
	cvt.s64.s32 	%rd5, %r14;
	add.s64 	%rd6, %rd3, %rd5;
	ld.global.u8 	%rs1, [%rd6];
	ld.global.u8 	%rs2, [%rd6+1];
	ld.global.u8 	%rs3, [%rd6+2];
	cvt.rn.f32.u16 	%f1, %rs1;
	cvt.rn.f32.u16 	%f2, %rs2;
	mul.f32 	%f3, %f2, 0f3F371759;
	fma.rn.f32 	%f4, %f1, 0f3E59B3D0, %f3;
	cvt.rn.f32.u16 	%f5, %rs3;
	fma.rn.f32 	%f6, %f5, 0f3D93DD98, %f4;
	cvt.rzi.u32.f32 	%r15, %f6;
	cvt.s64.s32 	%rd7, %r13;
	add.s64 	%rd8, %rd4, %rd7;
	st.global.u8 	[%rd8], %r15;
$L__BB0_2:
	ret;

}


// ===== COMPILED SASS (sm_100) =====

	.target	sm_100

	.elftype	@"ET_EXEC"


//--------------------- .note.nv.tkinfo           --------------------------
	.section	.note.nv.tkinfo,"",@"SHT_NOTE"
	.sectionflags	@"SHF_NOTE_NV_TKINFO"
	.tkinfo
        /*0018*/ 	.word	0x00000002
        /*0030*/ 	.string	""
        /*0030*/ 	.string	"ptxas"
        /*0030*/ 	.string	"Cuda compilation tools, release 13.0, V13.0.88"
        /*0030*/ 	.string	"Build cuda_13.0.r13.0/compiler.36424714_0"
        /*0030*/ 	.string	"-arch sm_100 -m 64 "



//--------------------- .note.nv.cuinfo           --------------------------
	.section	.note.nv.cuinfo,"",@"SHT_NOTE"
	.sectionflags	@"SHF_NOTE_NV_CUINFO"
        /*0018*/ 	.short	0x0002
        /*001a*/ 	.short	0x0064
        /*001c*/ 	.short	0x0082
	.zero		2


//--------------------- .nv.info                  --------------------------
	.section	.nv.info,"",@"SHT_CUDA_INFO"
	.align	4


	//----- nvinfo : EIATTR_REGCOUNT
	.align		4
        /*0000*/ 	.byte	0x04, 0x2f
        /*0002*/ 	.short	(.L_1 - .L_0)
	.align		4
.L_0:
        /*0004*/ 	.word	index@(_Z26colorToGrayscaleConversionPhS_ii)
        /*0008*/ 	.word	0x0000000a


	//----- nvinfo : EIATTR_FRAME_SIZE
	.align		4
.L_1:
        /*000c*/ 	.byte	0x04, 0x11
        /*000e*/ 	.short	(.L_3 - .L_2)
	.align		4
.L_2:
        /*0010*/ 	.word	index@(_Z26colorToGrayscaleConversionPhS_ii)
        /*0014*/ 	.word	0x00000000


	//----- nvinfo : EIATTR_MIN_STACK_SIZE
	.align		4
.L_3:
        /*0018*/ 	.byte	0x04, 0x12
        /*001a*/ 	.short	(.L_5 - .L_4)
	.align		4
.L_4:
        /*001c*/ 	.word	index@(_Z26colorToGrayscaleConversionPhS_ii)
        /*0020*/ 	.word	0x00000000
.L_5:


//--------------------- .nv.compat                --------------------------
	.section	.nv.compat,"",@"SHT_CUDA_COMPAT_INFO"
	.align	4
        /*0000*/ 	.byte	0x02, 0x09, 0x00, 0x00, 0x02, 0x02, 0x01, 0x00, 0x02, 0x05, 0x05, 0x00, 0x03, 0x07, 0x01, 0x01
        /*0010*/ 	.byte	0x02, 0x03, 0x00, 0x00, 0x02, 0x06, 0x01, 0x00, 0x04, 0x0b, 0x08, 0x00, 0x09, 0x00, 0x00, 0x00
        /*0020*/ 	.byte	0x00, 0x00, 0x00, 0x00


//--------------------- .nv.info._Z26colorToGrayscaleConversionPhS_ii --------------------------
	.section	.nv.info._Z26colorToGrayscaleConversionPhS_ii,"",@"SHT_CUDA_INFO"
	.sectionflags	@""
	.align	4


	//----- nvinfo : EIATTR_CUDA_API_VERSION
	.align		4
        /*0000*/ 	.byte	0x04, 0x37
        /*0002*/ 	.short	(.L_7 - .L_6)
.L_6:
        /*0004*/ 	.word	0x00000082


	//----- nvinfo : EIATTR_KPARAM_INFO
	.align		4
.L_7:
        /*0008*/ 	.byte	0x04, 0x17
        /*000a*/ 	.short	(.L_9 - .L_8)
.L_8:
        /*000c*/ 	.word	0x00000000
        /*0010*/ 	.short	0x0003
        /*0012*/ 	.short	0x0014
        /*0014*/ 	.byte	0x00, 0xf0, 0x11, 0x00


	//----- nvinfo : EIATTR_KPARAM_INFO
	.align		4
.L_9:
        /*0018*/ 	.byte	0x04, 0x17
        /*001a*/ 	.short	(.L_11 - .L_10)
.L_10:
        /*001c*/ 	.word	0x00000000
        /*0020*/ 	.short	0x0002
        /*0022*/ 	.short	0x0010
        /*0024*/ 	.byte	0x00, 0xf0, 0x11, 0x00


	//----- nvinfo : EIATTR_KPARAM_INFO
	.align		4
.L_11:
        /*0028*/ 	.byte	0x04, 0x17
        /*002a*/ 	.short	(.L_13 - .L_12)
.L_12:
        /*002c*/ 	.word	0x00000000
        /*0030*/ 	.short	0x0001
        /*0032*/ 	.short	0x0008
        /*0034*/ 	.byte	0x00, 0xf5, 0x21, 0x00


	//----- nvinfo : EIATTR_KPARAM_INFO
	.align		4
.L_13:
        /*0038*/ 	.byte	0x04, 0x17
        /*003a*/ 	.short	(.L_15 - .L_14)
.L_14:
        /*003c*/ 	.word	0x00000000
        /*0040*/ 	.short	0x0000
        /*0042*/ 	.short	0x0000
        /*0044*/ 	.byte	0x00, 0xf5, 0x21, 0x00


	//----- nvinfo : EIATTR_SPARSE_MMA_MASK
	.align		4
.L_15:
        /*0048*/ 	.byte	0x03, 0x50
        /*004a*/ 	.short	0x0000


	//----- nvinfo : EIATTR_MAXREG_COUNT
	.align		4
        /*004c*/ 	.byte	0x03, 0x1b
        /*004e*/ 	.short	0x00ff


	//----- nvinfo : EIATTR_MERCURY_ISA_VERSION
	.align		4
        /*0050*/ 	.byte	0x03, 0x5f
        /*0052*/ 	.short	0x0101


	//----- nvinfo : EIATTR_VRC_CTA_INIT_COUNT
	.align		4
        /*0054*/ 	.byte	0x02, 0x4a
	.zero		1
	.zero		1


	//----- nvinfo : EIATTR_EXIT_INSTR_OFFSETS
	.align		4
        /*0058*/ 	.byte	0x04, 0x1c
        /*005a*/ 	.short	(.L_17 - .L_16)


	//   ....[0]....
.L_16:
        /*005c*/ 	.word	0x000000c0


	//   ....[1]....
        /*0060*/ 	.word	0x00000200


	//----- nvinfo : EIATTR_CBANK_PARAM_SIZE
	.align		4
.L_17:
        /*0064*/ 	.byte	0x03, 0x19
        /*0066*/ 	.short	0x0018


	//----- nvinfo : EIATTR_PARAM_CBANK
	.align		4
        /*0068*/ 	.byte	0x04, 0x0a
        /*006a*/ 	.short	(.L_19 - .L_18)
	.align		4
.L_18:
        /*006c*/ 	.word	index@(.nv.constant0._Z26colorToGrayscaleConversionPhS_ii)
        /*0070*/ 	.short	0x0380
        /*0072*/ 	.short	0x0018


	//----- nvinfo : EIATTR_SW_WAR
	.align		4
.L_19:
        /*0074*/ 	.byte	0x04, 0x36
        /*0076*/ 	.short	(.L_21 - .L_20)
.L_20:
        /*0078*/ 	.word	0x00000008
.L_21:


//--------------------- .nv.callgraph             --------------------------
	.section	.nv.callgraph,"",@"SHT_CUDA_CALLGRAPH"
	.align	4
	.sectionentsize	8
	.align		4
        /*0000*/ 	.word	0x00000000
	.align		4
        /*0004*/ 	.word	0xffffffff
	.align		4
        /*0008*/ 	.word	0x00000000
	.align		4
        /*000c*/ 	.word	0xfffffffe
	.align		4
        /*0010*/ 	.word	0x00000000
	.align		4
        /*0014*/ 	.word	0xfffffffd
	.align		4
        /*0018*/ 	.word	0x00000000
	.align		4
        /*001c*/ 	.word	0xfffffffc


//--------------------- .text._Z26colorToGrayscaleConversionPhS_ii --------------------------
	.section	.text._Z26colorToGrayscaleConversionPhS_ii,"ax",@progbits
	.align	128
        .global         _Z26colorToGrayscaleConversionPhS_ii
        .type           _Z26colorToGrayscaleConversionPhS_ii,@function
        .size           _Z26colorToGrayscaleConversionPhS_ii,(.L_x_1 - _Z26colorToGrayscaleConversionPhS_ii)
        .other          _Z26colorToGrayscaleConversionPhS_ii,@"STO_CUDA_ENTRY STV_DEFAULT"
_Z26colorToGrayscaleConversionPhS_ii:
.text._Z26colorToGrayscaleConversionPhS_ii:
[----:B------:R-:W-:Y:S01]  /*0000*/  LDC R1, c[0x0][0x37c] ;  /* 0x0000df00ff017b82 */ /* 0x000fe20000000800 */
[----:B------:R-:W0:Y:S07]  /*0010*/  S2R R2, SR_TID.Y ;  /* 0x0000000000027919 */ /* 0x000e2e0000002200 */
[----:B------:R-:W1:Y:S01]  /*0020*/  LDC R0, c[0x0][0x360] ;  /* 0x0000d800ff007b82 */ /* 0x000e620000000800 */
[----:B------:R-:W2:Y:S01]  /*0030*/  LDCU.64 UR6, c[0x0][0x390] ;  /* 0x00007200ff0677ac */ /* 0x000ea20008000a00 */
[----:B------:R-:W1:Y:S06]  /*0040*/  S2R R5, SR_TID.X ;  /* 0x0000000000057919 */ /* 0x000e6c0000002100 */
[----:B------:R-:W0:Y:S08]  /*0050*/  S2UR UR5, SR_CTAID.Y ;  /* 0x00000000000579c3 */ /* 0x000e300000002600 */
[----:B------:R-:W0:Y:S08]  /*0060*/  LDC R3, c[0x0][0x364] ;  /* 0x0000d900ff037b82 */ /* 0x000e300000000800 */
[----:B------:R-:W1:Y:S01]  /*0070*/  S2UR UR4, SR_CTAID.X ;  /* 0x00000000000479c3 */ /* 0x000e620000002500 */
[----:B0-----:R-:W-:-:S05]  /*0080*/  IMAD R3, R3, UR5, R2 ;  /* 0x0000000503037c24 */ /* 0x001fca000f8e0202 */
[----:B--2---:R-:W-:Y:S01]  /*0090*/  ISETP.GE.AND P0, PT, R3, UR7, PT ;  /* 0x0000000703007c0c */ /* 0x004fe2000bf06270 */
[----:B-1----:R-:W-:-:S05]  /*00a0*/  IMAD R0, R0, UR4, R5 ;  /* 0x0000000400007c24 */ /* 0x002fca000f8e0205 */
[----:B------:R-:W-:-:S13]  /*00b0*/  ISETP.GE.OR P0, PT, R0, UR6, P0 ;  /* 0x0000000600007c0c */ /* 0x000fda0008706670 */
[----:B------:R-:W-:Y:S05]  /*00c0*/  @P0 EXIT ;  /* 0x000000000000094d */ /* 0x000fea0003800000 */
[----:B------:R-:W0:Y:S01]  /*00d0*/  LDCU.128 UR8, c[0x0][0x380] ;  /* 0x00007000ff0877ac */ /* 0x000e220008000c00 */
[----:B------:R-:W-:Y:S01]  /*00e0*/  IMAD R0, R3, UR6, R0 ;  /* 0x0000000603007c24 */ /* 0x000fe2000f8e0200 */
[----:B------:R-:W1:Y:S03]  /*00f0*/  LDCU.64 UR4, c[0x0][0x358] ;  /* 0x00006b00ff0477ac */ /* 0x000e660008000a00 */
[----:B------:R-:W-:-:S05]  /*0100*/  IMAD R3, R0, 0x3, RZ ;  /* 0x0000000300037824 */ /* 0x000fca00078e02ff */
[----:B0-----:R-:W-:-:S04]  /*0110*/  IADD3 R2, P0, PT, R3, UR8, RZ ;  /* 0x0000000803027c10 */ /* 0x001fc8000ff1e0ff */
[----:B------:R-:W-:-:S05]  /*0120*/  LEA.HI.X.SX32 R3, R3, UR9, 0x1, P0 ;  /* 0x0000000903037c11 */ /* 0x000fca00080f0eff */
[----:B-1----:R-:W2:Y:S04]  /*0130*/  LDG.E.U8 R5, desc[UR4][R2.64+0x1] ;  /* 0x0000010402057981 */ /* 0x002ea8000c1e1100 */
[----:B------:R-:W3:Y:S04]  /*0140*/  LDG.E.U8 R4, desc[UR4][R2.64] ;  /* 0x0000000402047981 */ /* 0x000ee8000c1e1100 */
[----:B------:R-:W4:Y:S01]  /*0150*/  LDG.E.U8 R6, desc[UR4][R2.64+0x2] ;  /* 0x0000020402067981 */ /* 0x000f22000c1e1100 */
[----:B--2---:R-:W-:Y:S02]  /*0160*/  I2FP.F32.U32 R5, R5 ;  /* 0x0000000500057245 */ /* 0x004fe40000201000 */
[----:B---3--:R-:W-:-:S03]  /*0170*/  I2FP.F32.U32 R4, R4 ;  /* 0x0000000400047245 */ /* 0x008fc60000201000 */
[----:B------:R-:W-:Y:S01]  /*0180*/  FMUL R5, R5, 0.71520000696182250977 ;  /* 0x3f37175905057820 */ /* 0x000fe20000400000 */
[----:B----4-:R-:W-:-:S03]  /*0190*/  I2FP.F32.U32 R7, R6 ;  /* 0x0000000600077245 */ /* 0x010fc60000201000 */
[----:B------:R-:W-:-:S04]  /*01a0*/  FFMA R4, R4, 0.21259999275207519531, R5 ;  /* 0x3e59b3d004047823 */ /* 0x000fc80000000005 */
[----:B------:R-:W-:Y:S01]  /*01b0*/  FFMA R7, R7, 0.072200000286102294922, R4 ;  /* 0x3d93dd9807077823 */ /* 0x000fe20000000004 */
[----:B------:R-:W-:-:S04]  /*01c0*/  IADD3 R4, P0, PT, R0, UR10, RZ ;  /* 0x0000000a00047c10 */ /* 0x000fc8000ff1e0ff */
[----:B------:R-:W-:Y:S01]  /*01d0*/  LEA.HI.X.SX32 R5, R0, UR11, 0x1, P0 ;  /* 0x0000000b00057c11 */ /* 0x000fe200080f0eff */
[----:B------:R-:W0:Y:S04]  /*01e0*/  F2I.U32.TRUNC.NTZ R7, R7 ;  /* 0x0000000700077305 */ /* 0x000e28000020f000 */
[----:B0-----:R-:W-:Y:S01]  /*01f0*/  STG.E.U8 desc[UR4][R4.64], R7 ;  /* 0x0000000704007986 */ /* 0x001fe2000c101104 */
[----:B------:R-:W-:Y:S05]  /*0200*/  EXIT ;  /* 0x000000000000794d */ /* 0x000fea0003800000 */
.L_x_0:
[----:B------:R-:W-:-:S00]  /*0210*/  BRA `(.L_x_0) ;  /* 0xfffffffc00fc7947 */ /* 0x000fc0000383ffff */
[----:B------:R-:W-:-:S00]  /*0220*/  NOP ;  /* 0x0000000000007918 */ /* 0x000fc00000000000 */
        /* <DEDUP_REMOVED lines=13> */
.L_x_1:


//--------------------- .nv.shared.reserved.0     --------------------------
	.section	.nv.shared.reserved.0,"aw",@nobits
	.weak		__nv_reservedSMEM_offset_0_alias
	.size		__nv_reservedSMEM_offset_0_alias, 0, 64
	.other		__nv_reservedSMEM_offset_0_alias,@"STO_CUDA_RESERVED_SHARED STV_DEFAULT"
__nv_reservedSMEM_offset_0_alias:
	.zero		0
	.zero		64


//--------------------- .nv.constant0._Z26colorToGrayscaleConversionPhS_ii --------------------------
	.section	.nv.constant0._Z26colorToGrayscaleConversionPhS_ii,"a",@progbits
	.sectionflags	@""
	.align	4
.nv.constant0._Z26colorToGrayscaleConversionPhS_ii:
	.zero		920


//--------------------- SYMBOLS --------------------------

	.type		.nv.reservedSmem.offset0,@object
	.size		.nv.reservedSmem.offset0,0x4
